	.headerflags	@"EF_CUDA_TEXMODE_UNIFIED EF_CUDA_64BIT_ADDRESS EF_CUDA_ACCELERATORS EF_CUDA_SM90 EF_CUDA_VIRTUAL_SM(EF_CUDA_SM90)"
	.elftype	@"ET_EXEC"


//--------------------- .nv.info                  --------------------------
	.section	.nv.info,"",@"SHT_CUDA_INFO"
	.align	4


	//----- nvinfo : EIATTR_REGCOUNT
	.align		4
        /*0000*/ 	.byte	0x04, 0x2f
        /*0002*/ 	.short	(.L_1 - .L_0)
	.align		4
.L_0:
        /*0004*/ 	.word	index@(triton_poi_fused_convolution_relu_3)
        /*0008*/ 	.word	0x00000012


	//----- nvinfo : EIATTR_MIN_STACK_SIZE
	.align		4
.L_1:
        /*000c*/ 	.byte	0x04, 0x12
        /*000e*/ 	.short	(.L_3 - .L_2)
	.align		4
.L_2:
        /*0010*/ 	.word	index@(triton_poi_fused_convolution_relu_3)
        /*0014*/ 	.word	0x00000000


	//----- nvinfo : EIATTR_FRAME_SIZE
	.align		4
.L_3:
        /*0018*/ 	.byte	0x04, 0x11
        /*001a*/ 	.short	(.L_5 - .L_4)
	.align		4
.L_4:
        /*001c*/ 	.word	index@(triton_poi_fused_convolution_relu_3)
        /*0020*/ 	.word	0x00000000


	//----- nvinfo : EIATTR_MIN_STACK_SIZE
	.align		4
.L_5:
        /*0024*/ 	.byte	0x04, 0x12
        /*0026*/ 	.short	(.L_7 - .L_6)
	.align		4
.L_6:
        /*0028*/ 	.word	index@(triton_poi_fused_convolution_relu_3)
        /*002c*/ 	.word	0x00000000
.L_7:


//--------------------- .nv.info.triton_poi_fused_convolution_relu_3 --------------------------
	.section	.nv.info.triton_poi_fused_convolution_relu_3,"",@"SHT_CUDA_INFO"
	.sectionflags	@""
	.align	4


	//----- nvinfo : EIATTR_CUDA_API_VERSION
	.align		4
        /*0000*/ 	.byte	0x04, 0x37
        /*0002*/ 	.short	(.L_9 - .L_8)
.L_8:
        /*0004*/ 	.word	0x0000007c


	//----- nvinfo : EIATTR_KPARAM_INFO
	.align		4
.L_9:
        /*0008*/ 	.byte	0x04, 0x17
        /*000a*/ 	.short	(.L_11 - .L_10)
.L_10:
        /*000c*/ 	.word	0x00000000
        /*0010*/ 	.short	0x0002
        /*0012*/ 	.short	0x0010
        /*0014*/ 	.byte	0x00, 0xf0, 0x11, 0x00


	//----- nvinfo : EIATTR_KPARAM_INFO
	.align		4
.L_11:
        /*0018*/ 	.byte	0x04, 0x17
        /*001a*/ 	.short	(.L_13 - .L_12)
.L_12:
        /*001c*/ 	.word	0x00000000
        /*0020*/ 	.short	0x0001
        /*0022*/ 	.short	0x0008
        /*0024*/ 	.byte	0x00, 0xf4, 0x21, 0x00


	//----- nvinfo : EIATTR_KPARAM_INFO
	.align		4
.L_13:
        /*0028*/ 	.byte	0x04, 0x17
        /*002a*/ 	.short	(.L_15 - .L_14)
.L_14:
        /*002c*/ 	.word	0x00000000
        /*0030*/ 	.short	0x0000
        /*0032*/ 	.short	0x0000
        /*0034*/ 	.byte	0x00, 0xf4, 0x21, 0x00


	//----- nvinfo : EIATTR_SPARSE_MMA_MASK
	.align		4
.L_15:
        /*0038*/ 	.byte	0x03, 0x50
        /*003a*/ 	.short	0x0000


	//----- nvinfo : EIATTR_MAXREG_COUNT
	.align		4
        /*003c*/ 	.byte	0x03, 0x1b
        /*003e*/ 	.short	0x00ff


	//----- nvinfo : EIATTR_EXIT_INSTR_OFFSETS
	.align		4
        /*0040*/ 	.byte	0x04, 0x1c
        /*0042*/ 	.short	(.L_17 - .L_16)


	//   ....[0]....
.L_16:
        /*0044*/ 	.word	0x00000280


	//   ....[1]....
        /*0048*/ 	.word	0x000002a0


	//----- nvinfo : EIATTR_REQNTID
	.align		4
.L_17:
        /*004c*/ 	.byte	0x04, 0x10
        /*004e*/ 	.short	(.L_19 - .L_18)
.L_18:
        /*0050*/ 	.word	0x00000080
        /*0054*/ 	.word	0x00000001
        /*0058*/ 	.word	0x00000001


	//----- nvinfo : EIATTR_CBANK_PARAM_SIZE
	.align		4
.L_19:
        /*005c*/ 	.byte	0x03, 0x19
        /*005e*/ 	.short	0x0014


	//----- nvinfo : EIATTR_PARAM_CBANK
	.align		4
        /*0060*/ 	.byte	0x04, 0x0a
        /*0062*/ 	.short	(.L_21 - .L_20)
	.align		4
.L_20:
        /*0064*/ 	.word	index@(.nv.constant0.triton_poi_fused_convolution_relu_3)
        /*0068*/ 	.short	0x0210
        /*006a*/ 	.short	0x0014


	//----- nvinfo : EIATTR_SW_WAR
	.align		4
.L_21:
        /*006c*/ 	.byte	0x04, 0x36
        /*006e*/ 	.short	(.L_23 - .L_22)
.L_22:
        /*0070*/ 	.word	0x00000008
.L_23:


//--------------------- .nv.callgraph             --------------------------
	.section	.nv.callgraph,"",@"SHT_CUDA_CALLGRAPH"
	.align	4
	.sectionentsize	8
	.align		4
        /*0000*/ 	.word	0x00000000
	.align		4
        /*0004*/ 	.word	0xffffffff
	.align		4
        /*0008*/ 	.word	0x00000000
	.align		4
        /*000c*/ 	.word	0xfffffffe
	.align		4
        /*0010*/ 	.word	0x00000000
	.align		4
        /*0014*/ 	.word	0xfffffffd
	.align		4
        /*0018*/ 	.word	0x00000000
	.align		4
        /*001c*/ 	.word	0xfffffffc


//--------------------- .text.triton_poi_fused_convolution_relu_3 --------------------------
	.section	.text.triton_poi_fused_convolution_relu_3,"ax",@progbits
	.align	128
        .global         triton_poi_fused_convolution_relu_3
        .type           triton_poi_fused_convolution_relu_3,@function
        .size           triton_poi_fused_convolution_relu_3,(.L_x_1 - triton_poi_fused_convolution_relu_3)
        .other          triton_poi_fused_convolution_relu_3,@"STO_CUDA_ENTRY STV_DEFAULT"
triton_poi_fused_convolution_relu_3:
.text.triton_poi_fused_convolution_relu_3:
[----:B------:R-:W0:Y:S02]  /*0000*/  LDC R1, c[0x0][0x28] ;  /* 0x00000a00ff017b82 */ /* 0x000e240000000800 */
[----:B------:R-:W1:Y:S01]  /*0010*/  S2R R0, SR_TID.X ;  /* 0x0000000000007919 */ /* 0x000e620000002100 */
[----:B------:R-:W2:Y:S01]  /*0020*/  LDC.64 R2, c[0x0][0x210] ;  /* 0x00008400ff027b82 */ /* 0x000ea20000000a00 */
[----:B------:R-:W-:Y:S01]  /*0030*/  CS2R R10, SRZ ;  /* 0x00000000000a7805 */ /* 0x000fe2000001ff00 */
[----:B------:R-:W-:Y:S01]  /*0040*/  IMAD.MOV.U32 R13, RZ, RZ, RZ ;  /* 0x000000ffff0d7224 */ /* 0x000fe200078e00ff */
[----:B------:R-:W3:Y:S01]  /*0050*/  S2R R5, SR_CTAID.X ;  /* 0x0000000000057919 */ /* 0x000ee20000002500 */
[----:B------:R-:W-:-:S04]  /*0060*/  ULDC.64 UR4, c[0x0][0x208] ;  /* 0x0000820000047ab9 */ /* 0x000fc80000000a00 */
[----:B------:R-:W4:Y:S01]  /*0070*/  LDC.64 R8, c[0x0][0x218] ;  /* 0x00008600ff087b82 */ /* 0x000f220000000a00 */
[----:B-1----:R-:W-:-:S05]  /*0080*/  IMAD.SHL.U32 R0, R0, 0x4, RZ ;  /* 0x0000000400007824 */ /* 0x002fca00078e00ff */
[----:B------:R-:W-:-:S05]  /*0090*/  LOP3.LUT R0, R0, 0x1fc, RZ, 0xc0, !PT ;  /* 0x000001fc00007812 */ /* 0x000fca00078ec0ff */
[----:B---3--:R-:W-:-:S04]  /*00a0*/  IMAD R5, R5, 0x200, R0 ;  /* 0x0000020005057824 */ /* 0x008fc800078e0200 */
[C---:B------:R-:W-:Y:S01]  /*00b0*/  IMAD.HI R0, R5.reuse, 0x5397829d, RZ ;  /* 0x5397829d05007827 */ /* 0x040fe200078e02ff */
[----:B------:R-:W-:-:S03]  /*00c0*/  ISETP.GE.AND P4, PT, R5, 0xc400, PT ;  /* 0x0000c4000500780c */ /* 0x000fc60003f86270 */
[----:B--2---:R-:W-:Y:S01]  /*00d0*/  IMAD.WIDE R2, R5, 0x4, R2 ;  /* 0x0000000405027825 */ /* 0x004fe200078e0202 */
[----:B------:R-:W-:Y:S02]  /*00e0*/  SHF.R.U32.HI R7, RZ, 0x1f, R0 ;  /* 0x0000001fff077819 */ /* 0x000fe40000011600 */
[----:B------:R-:W-:Y:S02]  /*00f0*/  CS2R R4, SRZ ;  /* 0x0000000000047805 */ /* 0x000fe4000001ff00 */
[----:B------:R-:W-:-:S04]  /*0100*/  LEA.HI.SX32 R7, R0, R7, 0x16 ;  /* 0x0000000700077211 */ /* 0x000fc800078fb2ff */
[----:B------:R-:W-:-:S04]  /*0110*/  LEA.HI R0, R7, R7, RZ, 0x2 ;  /* 0x0000000707007211 */ /* 0x000fc800078f10ff */
[----:B------:R-:W-:-:S05]  /*0120*/  LOP3.LUT R0, R0, 0xfffffffc, RZ, 0xc0, !PT ;  /* 0xfffffffc00007812 */ /* 0x000fca00078ec0ff */
[----:B------:R-:W-:Y:S02]  /*0130*/  IMAD.IADD R7, R7, 0x1, -R0 ;  /* 0x0000000107077824 */ /* 0x000fe400078e0a00 */
[----:B------:R-:W-:Y:S02]  /*0140*/  IMAD.MOV.U32 R0, RZ, RZ, RZ ;  /* 0x000000ffff007224 */ /* 0x000fe400078e00ff */
[----:B----4-:R-:W-:Y:S01]  /*0150*/  IMAD.WIDE R8, R7, 0x4, R8 ;  /* 0x0000000407087825 */ /* 0x010fe200078e0208 */
[----:B------:R-:W-:-:S04]  /*0160*/  CS2R R6, SRZ ;  /* 0x0000000000067805 */ /* 0x000fc8000001ff00 */
[----:B------:R-:W2:Y:S04]  /*0170*/  @!P4 LDG.E.EL R0, desc[UR4][R8.64] ;  /* 0x000000040800c981 */ /* 0x000ea8000c2e1900 */
[----:B------:R-:W2:Y:S04]  /*0180*/  @!P4 LDG.E.128 R4, desc[UR4][R2.64] ;  /* 0x000000040204c981 */ /* 0x000ea8000c1e1d00 */
[----:B------:R-:W3:Y:S04]  /*0190*/  @!P4 LDG.E.EL R11, desc[UR4][R8.64] ;  /* 0x00000004080bc981 */ /* 0x000ee8000c2e1900 */
[----:B------:R-:W4:Y:S04]  /*01a0*/  @!P4 LDG.E.EL R13, desc[UR4][R8.64] ;  /* 0x00000004080dc981 */ /* 0x000f28000c2e1900 */
[----:B------:R-:W5:Y:S01]  /*01b0*/  @!P4 LDG.E.EL R10, desc[UR4][R8.64] ;  /* 0x00000004080ac981 */ /* 0x000f62000c2e1900 */
[----:B--2---:R-:W-:Y:S01]  /*01c0*/  FSETP.GEU.AND P2, PT, R5, -R0, PT ;  /* 0x800000000500720b */ /* 0x004fe20003f4e000 */
[----:B------:R-:W-:Y:S01]  /*01d0*/  FADD R0, R0, R5 ;  /* 0x0000000500007221 */ /* 0x000fe20000000000 */
[----:B---3--:R-:W-:Y:S01]  /*01e0*/  FSETP.GEU.AND P3, PT, R4, -R11, PT ;  /* 0x8000000b0400720b */ /* 0x008fe20003f6e000 */
[----:B------:R-:W-:Y:S01]  /*01f0*/  FADD R4, R11, R4 ;  /* 0x000000040b047221 */ /* 0x000fe20000000000 */
[----:B----4-:R-:W-:Y:S01]  /*0200*/  FSETP.GEU.AND P1, PT, R6, -R13, PT ;  /* 0x8000000d0600720b */ /* 0x010fe20003f2e000 */
[----:B------:R-:W-:Y:S01]  /*0210*/  FADD R6, R13, R6 ;  /* 0x000000060d067221 */ /* 0x000fe20000000000 */
[----:B-----5:R-:W-:Y:S01]  /*0220*/  FADD R5, R10, R7 ;  /* 0x000000070a057221 */ /* 0x020fe20000000000 */
[----:B------:R-:W-:-:S02]  /*0230*/  FSETP.GEU.AND P0, PT, R7, -R10, PT ;  /* 0x8000000a0700720b */ /* 0x000fc40003f0e000 */
[----:B------:R-:W-:Y:S02]  /*0240*/  SEL R12, R4, RZ, P3 ;  /* 0x000000ff040c7207 */ /* 0x000fe40001800000 */
[----:B------:R-:W-:Y:S02]  /*0250*/  SEL R13, R0, RZ, P2 ;  /* 0x000000ff000d7207 */ /* 0x000fe40001000000 */
[----:B------:R-:W-:Y:S02]  /*0260*/  SEL R14, R6, RZ, P1 ;  /* 0x000000ff060e7207 */ /* 0x000fe40000800000 */
[----:B------:R-:W-:Y:S01]  /*0270*/  SEL R15, R5, RZ, P0 ;  /* 0x000000ff050f7207 */ /* 0x000fe20000000000 */
[----:B------:R-:W-:Y:S06]  /*0280*/  @P4 EXIT ;  /* 0x000000000000494d */ /* 0x000fec0003800000 */
[----:B------:R-:W-:Y:S01]  /*0290*/  STG.E.128 desc[UR4][R2.64], R12 ;  /* 0x0000000c02007986 */ /* 0x000fe2000c101d04 */
[----:B------:R-:W-:Y:S05]  /*02a0*/  EXIT ;  /* 0x000000000000794d */ /* 0x000fea0003800000 */
.L_x_0:
[----:B------:R-:W-:-:S00]  /*02b0*/  BRA `(.L_x_0) ;  /* 0xfffffffc00fc7947 */ /* 0x000fc0000383ffff */
[----:B------:R-:W-:-:S00]  /*02c0*/  NOP ;  /* 0x0000000000007918 */ /* 0x000fc00000000000 */
        /* <DEDUP_REMOVED lines=11> */
.L_x_1:


//--------------------- .nv.constant0.triton_poi_fused_convolution_relu_3 --------------------------
	.section	.nv.constant0.triton_poi_fused_convolution_relu_3,"a",@progbits
	.sectionflags	@""
	.align	4
.nv.constant0.triton_poi_fused_convolution_relu_3:
	.zero		548
